//
// Generated by NVIDIA NVVM Compiler
//
// Compiler Build ID: CL-36424714
// Cuda compilation tools, release 13.0, V13.0.88
// Based on NVVM 20.0.0
//

.version 9.0
.target sm_100
.address_size 64

	// .globl	_Z14compute_kerneljjPfS_S_

.visible .entry _Z14compute_kerneljjPfS_S_(
	.param .u32 _Z14compute_kerneljjPfS_S__param_0,
	.param .u32 _Z14compute_kerneljjPfS_S__param_1,
	.param .u64 .ptr .align 1 _Z14compute_kerneljjPfS_S__param_2,
	.param .u64 .ptr .align 1 _Z14compute_kerneljjPfS_S__param_3,
	.param .u64 .ptr .align 1 _Z14compute_kerneljjPfS_S__param_4
)
{


	ret;

}


// ===== COMPILED SASS (sm_100) =====

	.target	sm_100

	.elftype	@"ET_EXEC"


//--------------------- .note.nv.tkinfo           --------------------------
	.section	.note.nv.tkinfo,"",@"SHT_NOTE"
	.sectionflags	@"SHF_NOTE_NV_TKINFO"
	.tkinfo
        /*0018*/ 	.word	0x00000002
        /*0030*/ 	.string	""
        /*0030*/ 	.string	"ptxas"
        /*0030*/ 	.string	"Cuda compilation tools, release 13.0, V13.0.88"
        /*0030*/ 	.string	"Build cuda_13.0.r13.0/compiler.36424714_0"
        /*0030*/ 	.string	"-arch sm_100 -m 64 "



//--------------------- .note.nv.cuinfo           --------------------------
	.section	.note.nv.cuinfo,"",@"SHT_NOTE"
	.sectionflags	@"SHF_NOTE_NV_CUINFO"
        /*0018*/ 	.short	0x0002
        /*001a*/ 	.short	0x0064
        /*001c*/ 	.short	0x0082
	.zero		2


//--------------------- .nv.info                  --------------------------
	.section	.nv.info,"",@"SHT_CUDA_INFO"
	.align	4


	//----- nvinfo : EIATTR_REGCOUNT
	.align		4
        /*0000*/ 	.byte	0x04, 0x2f
        /*0002*/ 	.short	(.L_1 - .L_0)
	.align		4
.L_0:
        /*0004*/ 	.word	index@(_Z14compute_kerneljjPfS_S_)
        /*0008*/ 	.word	0x00000004


	//----- nvinfo : EIATTR_FRAME_SIZE
	.align		4
.L_1:
        /*000c*/ 	.byte	0x04, 0x11
        /*000e*/ 	.short	(.L_3 - .L_2)
	.align		4
.L_2:
        /*0010*/ 	.word	index@(_Z14compute_kerneljjPfS_S_)
        /*0014*/ 	.word	0x00000000


	//----- nvinfo : EIATTR_MIN_STACK_SIZE
	.align		4
.L_3:
        /*0018*/ 	.byte	0x04, 0x12
        /*001a*/ 	.short	(.L_5 - .L_4)
	.align		4
.L_4:
        /*001c*/ 	.word	index@(_Z14compute_kerneljjPfS_S_)
        /*0020*/ 	.word	0x00000000
.L_5:


//--------------------- .nv.compat                --------------------------
	.section	.nv.compat,"",@"SHT_CUDA_COMPAT_INFO"
	.align	4
        /*0000*/ 	.byte	0x02, 0x09, 0x00, 0x00, 0x02, 0x02, 0x01, 0x00, 0x02, 0x05, 0x05, 0x00, 0x03, 0x07, 0x01, 0x01
        /*0010*/ 	.byte	0x02, 0x03, 0x00, 0x00, 0x02, 0x06, 0x01, 0x00, 0x04, 0x0b, 0x08, 0x00, 0x09, 0x00, 0x00, 0x00
        /*0020*/ 	.byte	0x00, 0x00, 0x00, 0x00


//--------------------- .nv.info._Z14compute_kerneljjPfS_S_ --------------------------
	.section	.nv.info._Z14compute_kerneljjPfS_S_,"",@"SHT_CUDA_INFO"
	.sectionflags	@""
	.align	4


	//----- nvinfo : EIATTR_CUDA_API_VERSION
	.align		4
        /*0000*/ 	.byte	0x04, 0x37
        /*0002*/ 	.short	(.L_7 - .L_6)
.L_6:
        /*0004*/ 	.word	0x00000082


	//----- nvinfo : EIATTR_KPARAM_INFO
	.align		4
.L_7:
        /*0008*/ 	.byte	0x04, 0x17
        /*000a*/ 	.short	(.L_9 - .L_8)
.L_8:
        /*000c*/ 	.word	0x00000000
        /*0010*/ 	.short	0x0004
        /*0012*/ 	.short	0x0018
        /*0014*/ 	.byte	0x00, 0xf5, 0x21, 0x00


	//----- nvinfo : EIATTR_KPARAM_INFO
	.align		4
.L_9:
        /*0018*/ 	.byte	0x04, 0x17
        /*001a*/ 	.short	(.L_11 - .L_10)
.L_10:
        /*001c*/ 	.word	0x00000000
        /*0020*/ 	.short	0x0003
        /*0022*/ 	.short	0x0010
        /*0024*/ 	.byte	0x00, 0xf5, 0x21, 0x00


	//----- nvinfo : EIATTR_KPARAM_INFO
	.align		4
.L_11:
        /*0028*/ 	.byte	0x04, 0x17
        /*002a*/ 	.short	(.L_13 - .L_12)
.L_12:
        /*002c*/ 	.word	0x00000000
        /*0030*/ 	.short	0x0002
        /*0032*/ 	.short	0x0008
        /*0034*/ 	.byte	0x00, 0xf5, 0x21, 0x00


	//----- nvinfo : EIATTR_KPARAM_INFO
	.align		4
.L_13:
        /*0038*/ 	.byte	0x04, 0x17
        /*003a*/ 	.short	(.L_15 - .L_14)
.L_14:
        /*003c*/ 	.word	0x00000000
        /*0040*/ 	.short	0x0001
        /*0042*/ 	.short	0x0004
        /*0044*/ 	.byte	0x00, 0xf0, 0x11, 0x00


	//----- nvinfo : EIATTR_KPARAM_INFO
	.align		4
.L_15:
        /*0048*/ 	.byte	0x04, 0x17
        /*004a*/ 	.short	(.L_17 - .L_16)
.L_16:
        /*004c*/ 	.word	0x00000000
        /*0050*/ 	.short	0x0000
        /*0052*/ 	.short	0x0000
        /*0054*/ 	.byte	0x00, 0xf0, 0x11, 0x00


	//----- nvinfo : EIATTR_SPARSE_MMA_MASK
	.align		4
.L_17:
        /*0058*/ 	.byte	0x03, 0x50
        /*005a*/ 	.short	0x0000


	//----- nvinfo : EIATTR_MAXREG_COUNT
	.align		4
        /*005c*/ 	.byte	0x03, 0x1b
        /*005e*/ 	.short	0x00ff


	//----- nvinfo : EIATTR_MERCURY_ISA_VERSION
	.align		4
        /*0060*/ 	.byte	0x03, 0x5f
        /*0062*/ 	.short	0x0101


	//----- nvinfo : EIATTR_VRC_CTA_INIT_COUNT
	.align		4
        /*0064*/ 	.byte	0x02, 0x4a
	.zero		1
	.zero		1


	//----- nvinfo : EIATTR_EXIT_INSTR_OFFSETS
	.align		4
        /*0068*/ 	.byte	0x04, 0x1c
        /*006a*/ 	.short	(.L_19 - .L_18)


	//   ....[0]....
.L_18:
        /*006c*/ 	.word	0x00000010


	//----- nvinfo : EIATTR_CBANK_PARAM_SIZE
	.align		4
.L_19:
        /*0070*/ 	.byte	0x03, 0x19
        /*0072*/ 	.short	0x0020


	//----- nvinfo : EIATTR_PARAM_CBANK
	.align		4
        /*0074*/ 	.byte	0x04, 0x0a
        /*0076*/ 	.short	(.L_21 - .L_20)
	.align		4
.L_20:
        /*0078*/ 	.word	index@(.nv.constant0._Z14compute_kerneljjPfS_S_)
        /*007c*/ 	.short	0x0380
        /*007e*/ 	.short	0x0020


	//----- nvinfo : EIATTR_SW_WAR
	.align		4
.L_21:
        /*0080*/ 	.byte	0x04, 0x36
        /*0082*/ 	.short	(.L_23 - .L_22)
.L_22:
        /*0084*/ 	.word	0x00000008
.L_23:


//--------------------- .nv.callgraph             --------------------------
	.section	.nv.callgraph,"",@"SHT_CUDA_CALLGRAPH"
	.align	4
	.sectionentsize	8
	.align		4
        /*0000*/ 	.word	0x00000000
	.align		4
        /*0004*/ 	.word	0xffffffff
	.align		4
        /*0008*/ 	.word	0x00000000
	.align		4
        /*000c*/ 	.word	0xfffffffe
	.align		4
        /*0010*/ 	.word	0x00000000
	.align		4
        /*0014*/ 	.word	0xfffffffd
	.align		4
        /*0018*/ 	.word	0x00000000
	.align		4
        /*001c*/ 	.word	0xfffffffc


//--------------------- .text._Z14compute_kerneljjPfS_S_ --------------------------
	.section	.text._Z14compute_kerneljjPfS_S_,"ax",@progbits
	.align	128
        .global         _Z14compute_kerneljjPfS_S_
        .type           _Z14compute_kerneljjPfS_S_,@function
        .size           _Z14compute_kerneljjPfS_S_,(.L_x_1 - _Z14compute_kerneljjPfS_S_)
        .other          _Z14compute_kerneljjPfS_S_,@"STO_CUDA_ENTRY STV_DEFAULT"
_Z14compute_kerneljjPfS_S_:
.text._Z14compute_kerneljjPfS_S_:
[----:B------:R-:W-:Y:S01]  /*0000*/  LDC R1, c[0x0][0x37c] ;  /* 0x0000df00ff017b82 */ /* 0x000fe20000000800 */
[----:B------:R-:W-:Y:S05]  /*0010*/  EXIT ;  /* 0x000000000000794d */ /* 0x000fea0003800000 */
.L_x_0:
[----:B------:R-:W-:-:S00]  /*0020*/  BRA `(.L_x_0) ;  /* 0xfffffffc00fc7947 */ /* 0x000fc0000383ffff */
[----:B------:R-:W-:-:S00]  /*0030*/  NOP ;  /* 0x0000000000007918 */ /* 0x000fc00000000000 */
        /* <DEDUP_REMOVED lines=12> */
.L_x_1:


//--------------------- .nv.shared.reserved.0     --------------------------
	.section	.nv.shared.reserved.0,"aw",@nobits
	.weak		__nv_reservedSMEM_offset_0_alias
	.size		__nv_reservedSMEM_offset_0_alias, 0, 64
	.other		__nv_reservedSMEM_offset_0_alias,@"STO_CUDA_RESERVED_SHARED STV_DEFAULT"
__nv_reservedSMEM_offset_0_alias:
	.zero		0
	.zero		64


//--------------------- .nv.constant0._Z14compute_kerneljjPfS_S_ --------------------------
	.section	.nv.constant0._Z14compute_kerneljjPfS_S_,"a",@progbits
	.sectionflags	@""
	.align	4
.nv.constant0._Z14compute_kerneljjPfS_S_:
	.zero		928


//--------------------- SYMBOLS --------------------------

	.type		.nv.reservedSmem.offset0,@object
	.size		.nv.reservedSmem.offset0,0x4
